	.headerflags	@"EF_CUDA_TEXMODE_UNIFIED EF_CUDA_64BIT_ADDRESS EF_CUDA_ACCELERATORS EF_CUDA_SM90 EF_CUDA_VIRTUAL_SM(EF_CUDA_SM90)"
	.elftype	@"ET_EXEC"


//--------------------- .nv.info                  --------------------------
	.section	.nv.info,"",@"SHT_CUDA_INFO"
	.align	4


	//----- nvinfo : EIATTR_REGCOUNT
	.align		4
        /*0000*/ 	.byte	0x04, 0x2f
        /*0002*/ 	.short	(.L_3 - .L_2)
	.align		4
.L_2:
        /*0004*/ 	.word	index@(triton_poi_fused__native_batch_norm_legit_no_training_convolution_relu_2)
        /*0008*/ 	.word	0x00000016


	//----- nvinfo : EIATTR_MIN_STACK_SIZE
	.align		4
.L_3:
        /*000c*/ 	.byte	0x04, 0x12
        /*000e*/ 	.short	(.L_5 - .L_4)
	.align		4
.L_4:
        /*0010*/ 	.word	index@(triton_poi_fused__native_batch_norm_legit_no_training_convolution_relu_2)
        /*0014*/ 	.word	0x00000000


	//----- nvinfo : EIATTR_FRAME_SIZE
	.align		4
.L_5:
        /*0018*/ 	.byte	0x04, 0x11
        /*001a*/ 	.short	(.L_7 - .L_6)
	.align		4
.L_6:
        /*001c*/ 	.word	index@(triton_poi_fused__native_batch_norm_legit_no_training_convolution_relu_2)
        /*0020*/ 	.word	0x00000000


	//----- nvinfo : EIATTR_MIN_STACK_SIZE
	.align		4
.L_7:
        /*0024*/ 	.byte	0x04, 0x12
        /*0026*/ 	.short	(.L_9 - .L_8)
	.align		4
.L_8:
        /*0028*/ 	.word	index@(triton_poi_fused__native_batch_norm_legit_no_training_convolution_relu_2)
        /*002c*/ 	.word	0x00000000
.L_9:


//--------------------- .nv.info.triton_poi_fused__native_batch_norm_legit_no_training_convolution_relu_2 --------------------------
	.section	.nv.info.triton_poi_fused__native_batch_norm_legit_no_training_convolution_relu_2,"",@"SHT_CUDA_INFO"
	.sectionflags	@""
	.align	4


	//----- nvinfo : EIATTR_CUDA_API_VERSION
	.align		4
        /*0000*/ 	.byte	0x04, 0x37
        /*0002*/ 	.short	(.L_11 - .L_10)
.L_10:
        /*0004*/ 	.word	0x0000007c


	//----- nvinfo : EIATTR_KPARAM_INFO
	.align		4
.L_11:
        /*0008*/ 	.byte	0x04, 0x17
        /*000a*/ 	.short	(.L_13 - .L_12)
.L_12:
        /*000c*/ 	.word	0x00000000
        /*0010*/ 	.short	0x0007
        /*0012*/ 	.short	0x0038
        /*0014*/ 	.byte	0x00, 0xf0, 0x11, 0x00


	//----- nvinfo : EIATTR_KPARAM_INFO
	.align		4
.L_13:
        /*0018*/ 	.byte	0x04, 0x17
        /*001a*/ 	.short	(.L_15 - .L_14)
.L_14:
        /*001c*/ 	.word	0x00000000
        /*0020*/ 	.short	0x0006
        /*0022*/ 	.short	0x0030
        /*0024*/ 	.byte	0x00, 0xf4, 0x21, 0x00


	//----- nvinfo : EIATTR_KPARAM_INFO
	.align		4
.L_15:
        /*0028*/ 	.byte	0x04, 0x17
        /*002a*/ 	.short	(.L_17 - .L_16)
.L_16:
        /*002c*/ 	.word	0x00000000
        /*0030*/ 	.short	0x0005
        /*0032*/ 	.short	0x0028
        /*0034*/ 	.byte	0x00, 0xf4, 0x21, 0x00


	//----- nvinfo : EIATTR_KPARAM_INFO
	.align		4
.L_17:
        /*0038*/ 	.byte	0x04, 0x17
        /*003a*/ 	.short	(.L_19 - .L_18)
.L_18:
        /*003c*/ 	.word	0x00000000
        /*0040*/ 	.short	0x0004
        /*0042*/ 	.short	0x0020
        /*0044*/ 	.byte	0x00, 0xf4, 0x21, 0x00


	//----- nvinfo : EIATTR_KPARAM_INFO
	.align		4
.L_19:
        /*0048*/ 	.byte	0x04, 0x17
        /*004a*/ 	.short	(.L_21 - .L_20)
.L_20:
        /*004c*/ 	.word	0x00000000
        /*0050*/ 	.short	0x0003
        /*0052*/ 	.short	0x0018
        /*0054*/ 	.byte	0x00, 0xf4, 0x21, 0x00


	//----- nvinfo : EIATTR_KPARAM_INFO
	.align		4
.L_21:
        /*0058*/ 	.byte	0x04, 0x17
        /*005a*/ 	.short	(.L_23 - .L_22)
.L_22:
        /*005c*/ 	.word	0x00000000
        /*0060*/ 	.short	0x0002
        /*0062*/ 	.short	0x0010
        /*0064*/ 	.byte	0x00, 0xf4, 0x21, 0x00


	//----- nvinfo : EIATTR_KPARAM_INFO
	.align		4
.L_23:
        /*0068*/ 	.byte	0x04, 0x17
        /*006a*/ 	.short	(.L_25 - .L_24)
.L_24:
        /*006c*/ 	.word	0x00000000
        /*0070*/ 	.short	0x0001
        /*0072*/ 	.short	0x0008
        /*0074*/ 	.byte	0x00, 0xf4, 0x21, 0x00


	//----- nvinfo : EIATTR_KPARAM_INFO
	.align		4
.L_25:
        /*0078*/ 	.byte	0x04, 0x17
        /*007a*/ 	.short	(.L_27 - .L_26)
.L_26:
        /*007c*/ 	.word	0x00000000
        /*0080*/ 	.short	0x0000
        /*0082*/ 	.short	0x0000
        /*0084*/ 	.byte	0x00, 0xf4, 0x21, 0x00


	//----- nvinfo : EIATTR_SPARSE_MMA_MASK
	.align		4
.L_27:
        /*0088*/ 	.byte	0x03, 0x50
        /*008a*/ 	.short	0x0000


	//----- nvinfo : EIATTR_MAXREG_COUNT
	.align		4
        /*008c*/ 	.byte	0x03, 0x1b
        /*008e*/ 	.short	0x00ff


	//----- nvinfo : EIATTR_EXIT_INSTR_OFFSETS
	.align		4
        /*0090*/ 	.byte	0x04, 0x1c
        /*0092*/ 	.short	(.L_29 - .L_28)


	//   ....[0]....
.L_28:
        /*0094*/ 	.word	0x00000430


	//----- nvinfo : EIATTR_REQNTID
	.align		4
.L_29:
        /*0098*/ 	.byte	0x04, 0x10
        /*009a*/ 	.short	(.L_31 - .L_30)
.L_30:
        /*009c*/ 	.word	0x00000080
        /*00a0*/ 	.word	0x00000001
        /*00a4*/ 	.word	0x00000001


	//----- nvinfo : EIATTR_CBANK_PARAM_SIZE
	.align		4
.L_31:
        /*00a8*/ 	.byte	0x03, 0x19
        /*00aa*/ 	.short	0x003c


	//----- nvinfo : EIATTR_PARAM_CBANK
	.align		4
        /*00ac*/ 	.byte	0x04, 0x0a
        /*00ae*/ 	.short	(.L_33 - .L_32)
	.align		4
.L_32:
        /*00b0*/ 	.word	index@(.nv.constant0.triton_poi_fused__native_batch_norm_legit_no_training_convolution_relu_2)
        /*00b4*/ 	.short	0x0210
        /*00b6*/ 	.short	0x003c


	//----- nvinfo : EIATTR_SW_WAR
	.align		4
.L_33:
        /*00b8*/ 	.byte	0x04, 0x36
        /*00ba*/ 	.short	(.L_35 - .L_34)
.L_34:
        /*00bc*/ 	.word	0x00000008
.L_35:


//--------------------- .nv.callgraph             --------------------------
	.section	.nv.callgraph,"",@"SHT_CUDA_CALLGRAPH"
	.align	4
	.sectionentsize	8
	.align		4
        /*0000*/ 	.word	0x00000000
	.align		4
        /*0004*/ 	.word	0xffffffff
	.align		4
        /*0008*/ 	.word	0x00000000
	.align		4
        /*000c*/ 	.word	0xfffffffe
	.align		4
        /*0010*/ 	.word	0x00000000
	.align		4
        /*0014*/ 	.word	0xfffffffd
	.align		4
        /*0018*/ 	.word	0x00000000
	.align		4
        /*001c*/ 	.word	0xfffffffc


//--------------------- .nv.constant4             --------------------------
	.section	.nv.constant4,"a",@progbits
	.align	8
	.align		8
.nv.constant4:
        /*0000*/ 	.dword	_$_str
	.align		8
        /*0008*/ 	.dword	_$_str_$_2


//--------------------- .text.triton_poi_fused__native_batch_norm_legit_no_training_convolution_relu_2 --------------------------
	.section	.text.triton_poi_fused__native_batch_norm_legit_no_training_convolution_relu_2,"ax",@progbits
	.align	128
        .global         triton_poi_fused__native_batch_norm_legit_no_training_convolution_relu_2
        .type           triton_poi_fused__native_batch_norm_legit_no_training_convolution_relu_2,@function
        .size           triton_poi_fused__native_batch_norm_legit_no_training_convolution_relu_2,(.L_x_1 - triton_poi_fused__native_batch_norm_legit_no_training_convolution_relu_2)
        .other          triton_poi_fused__native_batch_norm_legit_no_training_convolution_relu_2,@"STO_CUDA_ENTRY STV_DEFAULT"
triton_poi_fused__native_batch_norm_legit_no_training_convolution_relu_2:
.text.triton_poi_fused__native_batch_norm_legit_no_training_convolution_relu_2:
[----:B------:R-:W-:Y:S01]  /*0000*/  LDC R1, c[0x0][0x28] ;  /* 0x00000a00ff017b82 */ /* 0x000fe20000000800 */
[----:B------:R-:W1:Y:S07]  /*0010*/  S2R R0, SR_TID.X ;  /* 0x0000000000007919 */ /* 0x000e6e0000002100 */
[----:B------:R-:W2:Y:S01]  /*0020*/  LDC.64 R6, c[0x0][0x228] ;  /* 0x00008a00ff067b82 */ /* 0x000ea20000000a00 */
[----:B------:R-:W-:Y:S01]  /*0030*/  ULDC.64 UR4, c[0x0][0x208] ;  /* 0x0000820000047ab9 */ /* 0x000fe20000000a00 */
[----:B------:R-:W3:Y:S06]  /*0040*/  S2R R5, SR_CTAID.X ;  /* 0x0000000000057919 */ /* 0x000eec0000002500 */
[----:B------:R-:W4:Y:S08]  /*0050*/  LDC.64 R12, c[0x0][0x218] ;  /* 0x00008600ff0c7b82 */ /* 0x000f300000000a00 */
[----:B------:R-:W5:Y:S08]  /*0060*/  LDC.64 R14, c[0x0][0x220] ;  /* 0x00008800ff0e7b82 */ /* 0x000f700000000a00 */
[----:B------:R-:W5:Y:S01]  /*0070*/  LDC.64 R10, c[0x0][0x238] ;  /* 0x00008e00ff0a7b82 */ /* 0x000f620000000a00 */
[----:B-1----:R-:W-:-:S07]  /*0080*/  SHF.L.U32 R0, R0, 0x1, RZ ;  /* 0x0000000100007819 */ /* 0x002fce00000006ff */
[----:B------:R-:W1:Y:S01]  /*0090*/  LDC.64 R16, c[0x0][0x230] ;  /* 0x00008c00ff107b82 */ /* 0x000e620000000a00 */
[----:B---3--:R-:W-:Y:S02]  /*00a0*/  SHF.R.S32.HI R3, RZ, 0x17, R5 ;  /* 0x00000017ff037819 */ /* 0x008fe40000011405 */
[----:B------:R-:W-:Y:S02]  /*00b0*/  LOP3.LUT R0, R0, 0xfe, RZ, 0xc0, !PT ;  /* 0x000000fe00007812 */ /* 0x000fe400078ec0ff */
[----:B------:R-:W-:Y:S02]  /*00c0*/  SGXT R3, R3, 0x1 ;  /* 0x000000010303781a */ /* 0x000fe40000000200 */
[----:B------:R-:W-:-:S04]  /*00d0*/  LEA R0, R5, R0, 0x8 ;  /* 0x0000000005007211 */ /* 0x000fc800078e40ff */
[----:B------:R-:W-:-:S04]  /*00e0*/  LEA.HI R3, R3, R0, RZ, 0x8 ;  /* 0x0000000003037211 */ /* 0x000fc800078f40ff */
[----:B------:R-:W-:-:S04]  /*00f0*/  LOP3.LUT R3, R3, 0xffffff00, RZ, 0xc0, !PT ;  /* 0xffffff0003037812 */ /* 0x000fc800078ec0ff */
[----:B------:R-:W-:Y:S02]  /*0100*/  IADD3 R8, R0, -R3, RZ ;  /* 0x8000000300087210 */ /* 0x000fe40007ffe0ff */
[----:B------:R-:W3:Y:S03]  /*0110*/  LDC.64 R2, c[0x0][0x210] ;  /* 0x00008400ff027b82 */ /* 0x000ee60000000a00 */
[----:B--2---:R-:W-:-:S06]  /*0120*/  IMAD.WIDE R6, R8, 0x4, R6 ;  /* 0x0000000408067825 */ /* 0x004fcc00078e0206 */
[----:B------:R-:W2:Y:S01]  /*0130*/  LDG.E.EL.64 R6, desc[UR4][R6.64] ;  /* 0x0000000406067981 */ /* 0x000ea2000c2e1b00 */
[----:B----4-:R-:W-:-:S04]  /*0140*/  IMAD.WIDE R12, R8, 0x4, R12 ;  /* 0x00000004080c7825 */ /* 0x010fc800078e020c */
[C---:B-----5:R-:W-:Y:S02]  /*0150*/  IMAD.WIDE R14, R8.reuse, 0x4, R14 ;  /* 0x00000004080e7825 */ /* 0x060fe400078e020e */
[----:B------:R-:W4:Y:S02]  /*0160*/  LDG.E.EL.64 R12, desc[UR4][R12.64] ;  /* 0x000000040c0c7981 */ /* 0x000f24000c2e1b00 */
[----:B0-----:R-:W-:Y:S02]  /*0170*/  IMAD.WIDE R10, R8, 0x4, R10 ;  /* 0x00000004080a7825 */ /* 0x001fe400078e020a */
[----:B------:R-:W5:Y:S02]  /*0180*/  LDG.E.EL.64 R14, desc[UR4][R14.64] ;  /* 0x000000040e0e7981 */ /* 0x000f64000c2e1b00 */
[----:B---3--:R-:W-:Y:S02]  /*0190*/  IMAD.WIDE R2, R0, 0x4, R2 ;  /* 0x0000000400027825 */ /* 0x008fe400078e0202 */
[----:B------:R-:W3:Y:S04]  /*01a0*/  LDG.E.EL.64 R10, desc[UR4][R10.64] ;  /* 0x000000040a0a7981 */ /* 0x000ee8000c2e1b00 */
[----:B------:R-:W4:Y:S01]  /*01b0*/  LDG.E.64 R4, desc[UR4][R2.64] ;  /* 0x0000000402047981 */ /* 0x000f22000c1e1b00 */
[----:B-1----:R-:W-:-:S05]  /*01c0*/  IMAD.WIDE R16, R8, 0x4, R16 ;  /* 0x0000000408107825 */ /* 0x002fca00078e0210 */
[----:B------:R0:W3:Y:S02]  /*01d0*/  LDG.E.EL.64 R8, desc[UR4][R16.64] ;  /* 0x0000000410087981 */ /* 0x0000e4000c2e1b00 */
[----:B0-----:R-:W-:Y:S01]  /*01e0*/  HFMA2.MMA R16, -RZ, RZ, 1.625, 0 ;  /* 0x3e800000ff107435 */ /* 0x001fe200000001ff */
[----:B--2---:R-:W-:Y:S01]  /*01f0*/  FADD R6, R6, 9.9999997473787516356e-06 ;  /* 0x3727c5ac06067421 */ /* 0x004fe20000000000 */
[----:B------:R-:W-:-:S03]  /*0200*/  FADD R7, R7, 9.9999997473787516356e-06 ;  /* 0x3727c5ac07077421 */ /* 0x000fc60000000000 */
[----:B------:R-:W0:Y:S08]  /*0210*/  MUFU.SQRT R18, R6 ;  /* 0x0000000600127308 */ /* 0x000e300000002000 */
[----:B------:R1:W2:Y:S01]  /*0220*/  MUFU.SQRT R19, R7 ;  /* 0x0000000700137308 */ /* 0x0002a20000002000 */
[C---:B0-----:R-:W-:Y:S02]  /*0230*/  FSETP.GT.AND P0, PT, R18.reuse, 8.50705917302346158658e+37, PT ;  /* 0x7e8000001200780b */ /* 0x041fe40003f04000 */
[----:B------:R-:W-:Y:S01]  /*0240*/  FSETP.GEU.AND P2, PT, R18, 1.175494350822287508e-38, PT ;  /* 0x008000001200780b */ /* 0x000fe20003f4e000 */
[----:B-1----:R-:W0:Y:S01]  /*0250*/  LDC.64 R6, c[0x0][0x240] ;  /* 0x00009000ff067b82 */ /* 0x002e220000000a00 */
[----:B--2---:R-:W-:-:S02]  /*0260*/  FSETP.GT.AND P1, PT, R19, 8.50705917302346158658e+37, PT ;  /* 0x7e8000001300780b */ /* 0x004fc40003f24000 */
[----:B------:R-:W-:-:S07]  /*0270*/  FSETP.GEU.AND P3, PT, R19, 1.175494350822287508e-38, PT ;  /* 0x008000001300780b */ /* 0x000fce0003f6e000 */
[----:B------:R-:W-:-:S04]  /*0280*/  @P0 FMUL R18, R18, 0.25 ;  /* 0x3e80000012120820 */ /* 0x000fc80000400000 */
[----:B------:R-:W-:Y:S01]  /*0290*/  @!P2 FMUL R18, R18, 16777216 ;  /* 0x4b8000001212a820 */ /* 0x000fe20000400000 */
[----:B------:R-:W-:-:S04]  /*02a0*/  @P1 FMUL R19, R19, 0.25 ;  /* 0x3e80000013131820 */ /* 0x000fc80000400000 */
[----:B------:R-:W-:Y:S01]  /*02b0*/  @!P3 FMUL R19, R19, 16777216 ;  /* 0x4b8000001313b820 */ /* 0x000fe20000400000 */
[----:B------:R-:W1:Y:S01]  /*02c0*/  MUFU.RCP R18, R18 ;  /* 0x0000001200127308 */ /* 0x000e620000001000 */
[----:B------:R-:W-:-:S07]  /*02d0*/  FSEL R17, R16, 1, P0 ;  /* 0x3f80000010117808 */ /* 0x000fce0000000000 */
[----:B------:R-:W2:Y:S01]  /*02e0*/  MUFU.RCP R19, R19 ;  /* 0x0000001300137308 */ /* 0x000ea20000001000 */
[----:B------:R-:W-:Y:S01]  /*02f0*/  FSEL R16, R16, 1, P1 ;  /* 0x3f80000010107808 */ /* 0x000fe20000800000 */
[----:B------:R-:W-:Y:S01]  /*0300*/  @!P2 FMUL R17, R17, 16777216 ;  /* 0x4b8000001111a820 */ /* 0x000fe20000400000 */
[----:B----4-:R-:W-:Y:S01]  /*0310*/  FADD R4, R4, R12 ;  /* 0x0000000c04047221 */ /* 0x010fe20000000000 */
[----:B------:R-:W-:Y:S02]  /*0320*/  FADD R5, R5, R13 ;  /* 0x0000000d05057221 */ /* 0x000fe40000000000 */
[----:B------:R-:W-:Y:S01]  /*0330*/  @!P3 FMUL R16, R16, 16777216 ;  /* 0x4b8000001010b820 */ /* 0x000fe20000400000 */
[----:B-1----:R-:W-:Y:S01]  /*0340*/  FMUL R17, R18, R17 ;  /* 0x0000001112117220 */ /* 0x002fe20000400000 */
[----:B-----5:R-:W-:Y:S01]  /*0350*/  FADD R14, -R14, R4 ;  /* 0x000000040e0e7221 */ /* 0x020fe20000000100 */
[----:B------:R-:W-:Y:S01]  /*0360*/  FADD R15, -R15, R5 ;  /* 0x000000050f0f7221 */ /* 0x000fe20000000100 */
[----:B--2---:R-:W-:-:S02]  /*0370*/  FMUL R16, R19, R16 ;  /* 0x0000001013107220 */ /* 0x004fc40000400000 */
[----:B------:R-:W-:Y:S02]  /*0380*/  FMUL R17, R14, R17 ;  /* 0x000000110e117220 */ /* 0x000fe40000400000 */
[----:B------:R-:W-:Y:S02]  /*0390*/  FMUL R16, R15, R16 ;  /* 0x000000100f107220 */ /* 0x000fe40000400000 */
[----:B---3--:R-:W-:Y:S02]  /*03a0*/  FFMA R8, R8, R17, R10 ;  /* 0x0000001108087223 */ /* 0x008fe4000000000a */
[----:B------:R-:W-:-:S03]  /*03b0*/  FFMA R9, R9, R16, R11 ;  /* 0x0000001009097223 */ /* 0x000fc6000000000b */
[----:B------:R-:W-:Y:S02]  /*03c0*/  FSETP.GEU.AND P0, PT, R8, RZ, PT ;  /* 0x000000ff0800720b */ /* 0x000fe40003f0e000 */
[C---:B------:R-:W-:Y:S01]  /*03d0*/  FSETP.GEU.AND P1, PT, R9.reuse, RZ, PT ;  /* 0x000000ff0900720b */ /* 0x040fe20003f2e000 */
[----:B0-----:R-:W-:Y:S01]  /*03e0*/  IMAD.WIDE R6, R0, 0x4, R6 ;  /* 0x0000000400067825 */ /* 0x001fe200078e0206 */
[----:B------:R-:W-:Y:S02]  /*03f0*/  FSEL R8, R8, RZ, P0 ;  /* 0x000000ff08087208 */ /* 0x000fe40000000000 */
[----:B------:R-:W-:Y:S01]  /*0400*/  FSEL R9, R9, RZ, P1 ;  /* 0x000000ff09097208 */ /* 0x000fe20000800000 */
[----:B------:R-:W-:Y:S04]  /*0410*/  STG.E.64 desc[UR4][R2.64], R4 ;  /* 0x0000000402007986 */ /* 0x000fe8000c101b04 */
[----:B------:R-:W-:Y:S01]  /*0420*/  STG.E.64 desc[UR4][R6.64], R8 ;  /* 0x0000000806007986 */ /* 0x000fe2000c101b04 */
[----:B------:R-:W-:Y:S05]  /*0430*/  EXIT ;  /* 0x000000000000794d */ /* 0x000fea0003800000 */
.L_x_0:
[----:B------:R-:W-:-:S00]  /*0440*/  BRA `(.L_x_0) ;  /* 0xfffffffc00fc7947 */ /* 0x000fc0000383ffff */
[----:B------:R-:W-:-:S00]  /*0450*/  NOP ;  /* 0x0000000000007918 */ /* 0x000fc00000000000 */
        /* <DEDUP_REMOVED lines=10> */
.L_x_1:


//--------------------- .nv.global.init           --------------------------
	.section	.nv.global.init,"aw",@progbits
.nv.global.init:
	.type		_$_str,@object
	.size		_$_str,(_$_str_$_2 - _$_str)
_$_str:
        /*0000*/ 	.byte	0x5f, 0x5f, 0x43, 0x55, 0x44, 0x41, 0x5f, 0x46, 0x54, 0x5a, 0x00
	.type		_$_str_$_2,@object
	.size		_$_str_$_2,(.L_1 - _$_str_$_2)
_$_str_$_2:
        /*000b*/ 	.byte	0x5f, 0x5f, 0x43, 0x55, 0x44, 0x41, 0x5f, 0x50, 0x52, 0x45, 0x43, 0x5f, 0x53, 0x51, 0x52, 0x54
        /*001b*/ 	.byte	0x00
.L_1:


//--------------------- .nv.constant0.triton_poi_fused__native_batch_norm_legit_no_training_convolution_relu_2 --------------------------
	.section	.nv.constant0.triton_poi_fused__native_batch_norm_legit_no_training_convolution_relu_2,"a",@progbits
	.sectionflags	@""
	.align	4
.nv.constant0.triton_poi_fused__native_batch_norm_legit_no_training_convolution_relu_2:
	.zero		588
